//
// Generated by NVIDIA NVVM Compiler
//
// Compiler Build ID: CL-36424714
// Cuda compilation tools, release 13.0, V13.0.88
// Based on NVVM 20.0.0
//

.version 9.0
.target sm_100
.address_size 64

	// .globl	_Z21philosopherSimulationP11Philosopheri

.visible .entry _Z21philosopherSimulationP11Philosopheri(
	.param .u64 .ptr .align 1 _Z21philosopherSimulationP11Philosopheri_param_0,
	.param .u32 _Z21philosopherSimulationP11Philosopheri_param_1
)
{


	ret;

}


// ===== COMPILED SASS (sm_100) =====

	.target	sm_100

	.elftype	@"ET_EXEC"


//--------------------- .note.nv.tkinfo           --------------------------
	.section	.note.nv.tkinfo,"",@"SHT_NOTE"
	.sectionflags	@"SHF_NOTE_NV_TKINFO"
	.tkinfo
        /*0018*/ 	.word	0x00000002
        /*0030*/ 	.string	""
        /*0030*/ 	.string	"ptxas"
        /*0030*/ 	.string	"Cuda compilation tools, release 13.0, V13.0.88"
        /*0030*/ 	.string	"Build cuda_13.0.r13.0/compiler.36424714_0"
        /*0030*/ 	.string	"-arch sm_100 -m 64 "



//--------------------- .note.nv.cuinfo           --------------------------
	.section	.note.nv.cuinfo,"",@"SHT_NOTE"
	.sectionflags	@"SHF_NOTE_NV_CUINFO"
        /*0018*/ 	.short	0x0002
        /*001a*/ 	.short	0x0064
        /*001c*/ 	.short	0x0082
	.zero		2


//--------------------- .nv.info                  --------------------------
	.section	.nv.info,"",@"SHT_CUDA_INFO"
	.align	4


	//----- nvinfo : EIATTR_REGCOUNT
	.align		4
        /*0000*/ 	.byte	0x04, 0x2f
        /*0002*/ 	.short	(.L_1 - .L_0)
	.align		4
.L_0:
        /*0004*/ 	.word	index@(_Z21philosopherSimulationP11Philosopheri)
        /*0008*/ 	.word	0x00000004


	//----- nvinfo : EIATTR_FRAME_SIZE
	.align		4
.L_1:
        /*000c*/ 	.byte	0x04, 0x11
        /*000e*/ 	.short	(.L_3 - .L_2)
	.align		4
.L_2:
        /*0010*/ 	.word	index@(_Z21philosopherSimulationP11Philosopheri)
        /*0014*/ 	.word	0x00000000


	//----- nvinfo : EIATTR_MIN_STACK_SIZE
	.align		4
.L_3:
        /*0018*/ 	.byte	0x04, 0x12
        /*001a*/ 	.short	(.L_5 - .L_4)
	.align		4
.L_4:
        /*001c*/ 	.word	index@(_Z21philosopherSimulationP11Philosopheri)
        /*0020*/ 	.word	0x00000000
.L_5:


//--------------------- .nv.compat                --------------------------
	.section	.nv.compat,"",@"SHT_CUDA_COMPAT_INFO"
	.align	4
        /*0000*/ 	.byte	0x02, 0x09, 0x00, 0x00, 0x02, 0x02, 0x01, 0x00, 0x02, 0x05, 0x05, 0x00, 0x03, 0x07, 0x01, 0x01
        /*0010*/ 	.byte	0x02, 0x03, 0x00, 0x00, 0x02, 0x06, 0x01, 0x00, 0x04, 0x0b, 0x08, 0x00, 0x09, 0x00, 0x00, 0x00
        /*0020*/ 	.byte	0x00, 0x00, 0x00, 0x00


//--------------------- .nv.info._Z21philosopherSimulationP11Philosopheri --------------------------
	.section	.nv.info._Z21philosopherSimulationP11Philosopheri,"",@"SHT_CUDA_INFO"
	.sectionflags	@""
	.align	4


	//----- nvinfo : EIATTR_CUDA_API_VERSION
	.align		4
        /*0000*/ 	.byte	0x04, 0x37
        /*0002*/ 	.short	(.L_7 - .L_6)
.L_6:
        /*0004*/ 	.word	0x00000082


	//----- nvinfo : EIATTR_KPARAM_INFO
	.align		4
.L_7:
        /*0008*/ 	.byte	0x04, 0x17
        /*000a*/ 	.short	(.L_9 - .L_8)
.L_8:
        /*000c*/ 	.word	0x00000000
        /*0010*/ 	.short	0x0001
        /*0012*/ 	.short	0x0008
        /*0014*/ 	.byte	0x00, 0xf0, 0x11, 0x00


	//----- nvinfo : EIATTR_KPARAM_INFO
	.align		4
.L_9:
        /*0018*/ 	.byte	0x04, 0x17
        /*001a*/ 	.short	(.L_11 - .L_10)
.L_10:
        /*001c*/ 	.word	0x00000000
        /*0020*/ 	.short	0x0000
        /*0022*/ 	.short	0x0000
        /*0024*/ 	.byte	0x00, 0xf5, 0x21, 0x00


	//----- nvinfo : EIATTR_SPARSE_MMA_MASK
	.align		4
.L_11:
        /*0028*/ 	.byte	0x03, 0x50
        /*002a*/ 	.short	0x0000


	//----- nvinfo : EIATTR_MAXREG_COUNT
	.align		4
        /*002c*/ 	.byte	0x03, 0x1b
        /*002e*/ 	.short	0x00ff


	//----- nvinfo : EIATTR_MERCURY_ISA_VERSION
	.align		4
        /*0030*/ 	.byte	0x03, 0x5f
        /*0032*/ 	.short	0x0101


	//----- nvinfo : EIATTR_VRC_CTA_INIT_COUNT
	.align		4
        /*0034*/ 	.byte	0x02, 0x4a
	.zero		1
	.zero		1


	//----- nvinfo : EIATTR_EXIT_INSTR_OFFSETS
	.align		4
        /*0038*/ 	.byte	0x04, 0x1c
        /*003a*/ 	.short	(.L_13 - .L_12)


	//   ....[0]....
.L_12:
        /*003c*/ 	.word	0x00000010


	//----- nvinfo : EIATTR_CBANK_PARAM_SIZE
	.align		4
.L_13:
        /*0040*/ 	.byte	0x03, 0x19
        /*0042*/ 	.short	0x000c


	//----- nvinfo : EIATTR_PARAM_CBANK
	.align		4
        /*0044*/ 	.byte	0x04, 0x0a
        /*0046*/ 	.short	(.L_15 - .L_14)
	.align		4
.L_14:
        /*0048*/ 	.word	index@(.nv.constant0._Z21philosopherSimulationP11Philosopheri)
        /*004c*/ 	.short	0x0380
        /*004e*/ 	.short	0x000c


	//----- nvinfo : EIATTR_SW_WAR
	.align		4
.L_15:
        /*0050*/ 	.byte	0x04, 0x36
        /*0052*/ 	.short	(.L_17 - .L_16)
.L_16:
        /*0054*/ 	.word	0x00000008
.L_17:


//--------------------- .nv.callgraph             --------------------------
	.section	.nv.callgraph,"",@"SHT_CUDA_CALLGRAPH"
	.align	4
	.sectionentsize	8
	.align		4
        /*0000*/ 	.word	0x00000000
	.align		4
        /*0004*/ 	.word	0xffffffff
	.align		4
        /*0008*/ 	.word	0x00000000
	.align		4
        /*000c*/ 	.word	0xfffffffe
	.align		4
        /*0010*/ 	.word	0x00000000
	.align		4
        /*0014*/ 	.word	0xfffffffd
	.align		4
        /*0018*/ 	.word	0x00000000
	.align		4
        /*001c*/ 	.word	0xfffffffc


//--------------------- .text._Z21philosopherSimulationP11Philosopheri --------------------------
	.section	.text._Z21philosopherSimulationP11Philosopheri,"ax",@progbits
	.align	128
        .global         _Z21philosopherSimulationP11Philosopheri
        .type           _Z21philosopherSimulationP11Philosopheri,@function
        .size           _Z21philosopherSimulationP11Philosopheri,(.L_x_1 - _Z21philosopherSimulationP11Philosopheri)
        .other          _Z21philosopherSimulationP11Philosopheri,@"STO_CUDA_ENTRY STV_DEFAULT"
_Z21philosopherSimulationP11Philosopheri:
.text._Z21philosopherSimulationP11Philosopheri:
[----:B------:R-:W-:Y:S01]  /*0000*/  LDC R1, c[0x0][0x37c] ;  /* 0x0000df00ff017b82 */ /* 0x000fe20000000800 */
[----:B------:R-:W-:Y:S05]  /*0010*/  EXIT ;  /* 0x000000000000794d */ /* 0x000fea0003800000 */
.L_x_0:
[----:B------:R-:W-:-:S00]  /*0020*/  BRA `(.L_x_0) ;  /* 0xfffffffc00fc7947 */ /* 0x000fc0000383ffff */
[----:B------:R-:W-:-:S00]  /*0030*/  NOP ;  /* 0x0000000000007918 */ /* 0x000fc00000000000 */
        /* <DEDUP_REMOVED lines=12> */
.L_x_1:


//--------------------- .nv.shared.reserved.0     --------------------------
	.section	.nv.shared.reserved.0,"aw",@nobits
	.weak		__nv_reservedSMEM_offset_0_alias
	.size		__nv_reservedSMEM_offset_0_alias, 0, 64
	.other		__nv_reservedSMEM_offset_0_alias,@"STO_CUDA_RESERVED_SHARED STV_DEFAULT"
__nv_reservedSMEM_offset_0_alias:
	.zero		0
	.zero		64


//--------------------- .nv.constant0._Z21philosopherSimulationP11Philosopheri --------------------------
	.section	.nv.constant0._Z21philosopherSimulationP11Philosopheri,"a",@progbits
	.sectionflags	@""
	.align	4
.nv.constant0._Z21philosopherSimulationP11Philosopheri:
	.zero		908


//--------------------- SYMBOLS --------------------------

	.type		.nv.reservedSmem.offset0,@object
	.size		.nv.reservedSmem.offset0,0x4
